	.headerflags	@"EF_CUDA_TEXMODE_UNIFIED EF_CUDA_64BIT_ADDRESS EF_CUDA_ACCELERATORS EF_CUDA_SM90 EF_CUDA_VIRTUAL_SM(EF_CUDA_SM90)"
	.elftype	@"ET_EXEC"


//--------------------- .nv.info                  --------------------------
	.section	.nv.info,"",@"SHT_CUDA_INFO"
	.align	4


	//----- nvinfo : EIATTR_REGCOUNT
	.align		4
        /*0000*/ 	.byte	0x04, 0x2f
        /*0002*/ 	.short	(.L_1 - .L_0)
	.align		4
.L_0:
        /*0004*/ 	.word	index@(triton_poi_fused_convolution_2)
        /*0008*/ 	.word	0x0000001e


	//----- nvinfo : EIATTR_MIN_STACK_SIZE
	.align		4
.L_1:
        /*000c*/ 	.byte	0x04, 0x12
        /*000e*/ 	.short	(.L_3 - .L_2)
	.align		4
.L_2:
        /*0010*/ 	.word	index@(triton_poi_fused_convolution_2)
        /*0014*/ 	.word	0x00000000


	//----- nvinfo : EIATTR_FRAME_SIZE
	.align		4
.L_3:
        /*0018*/ 	.byte	0x04, 0x11
        /*001a*/ 	.short	(.L_5 - .L_4)
	.align		4
.L_4:
        /*001c*/ 	.word	index@(triton_poi_fused_convolution_2)
        /*0020*/ 	.word	0x00000000


	//----- nvinfo : EIATTR_MIN_STACK_SIZE
	.align		4
.L_5:
        /*0024*/ 	.byte	0x04, 0x12
        /*0026*/ 	.short	(.L_7 - .L_6)
	.align		4
.L_6:
        /*0028*/ 	.word	index@(triton_poi_fused_convolution_2)
        /*002c*/ 	.word	0x00000000
.L_7:


//--------------------- .nv.info.triton_poi_fused_convolution_2 --------------------------
	.section	.nv.info.triton_poi_fused_convolution_2,"",@"SHT_CUDA_INFO"
	.sectionflags	@""
	.align	4


	//----- nvinfo : EIATTR_CUDA_API_VERSION
	.align		4
        /*0000*/ 	.byte	0x04, 0x37
        /*0002*/ 	.short	(.L_9 - .L_8)
.L_8:
        /*0004*/ 	.word	0x0000007c


	//----- nvinfo : EIATTR_KPARAM_INFO
	.align		4
.L_9:
        /*0008*/ 	.byte	0x04, 0x17
        /*000a*/ 	.short	(.L_11 - .L_10)
.L_10:
        /*000c*/ 	.word	0x00000000
        /*0010*/ 	.short	0x0004
        /*0012*/ 	.short	0x001c
        /*0014*/ 	.byte	0x00, 0xf0, 0x11, 0x00


	//----- nvinfo : EIATTR_KPARAM_INFO
	.align		4
.L_11:
        /*0018*/ 	.byte	0x04, 0x17
        /*001a*/ 	.short	(.L_13 - .L_12)
.L_12:
        /*001c*/ 	.word	0x00000000
        /*0020*/ 	.short	0x0003
        /*0022*/ 	.short	0x0018
        /*0024*/ 	.byte	0x00, 0xf0, 0x11, 0x00


	//----- nvinfo : EIATTR_KPARAM_INFO
	.align		4
.L_13:
        /*0028*/ 	.byte	0x04, 0x17
        /*002a*/ 	.short	(.L_15 - .L_14)
.L_14:
        /*002c*/ 	.word	0x00000000
        /*0030*/ 	.short	0x0002
        /*0032*/ 	.short	0x0010
        /*0034*/ 	.byte	0x00, 0xf4, 0x21, 0x00


	//----- nvinfo : EIATTR_KPARAM_INFO
	.align		4
.L_15:
        /*0038*/ 	.byte	0x04, 0x17
        /*003a*/ 	.short	(.L_17 - .L_16)
.L_16:
        /*003c*/ 	.word	0x00000000
        /*0040*/ 	.short	0x0001
        /*0042*/ 	.short	0x0008
        /*0044*/ 	.byte	0x00, 0xf4, 0x21, 0x00


	//----- nvinfo : EIATTR_KPARAM_INFO
	.align		4
.L_17:
        /*0048*/ 	.byte	0x04, 0x17
        /*004a*/ 	.short	(.L_19 - .L_18)
.L_18:
        /*004c*/ 	.word	0x00000000
        /*0050*/ 	.short	0x0000
        /*0052*/ 	.short	0x0000
        /*0054*/ 	.byte	0x00, 0xf4, 0x21, 0x00


	//----- nvinfo : EIATTR_SPARSE_MMA_MASK
	.align		4
.L_19:
        /*0058*/ 	.byte	0x03, 0x50
        /*005a*/ 	.short	0x0000


	//----- nvinfo : EIATTR_MAXREG_COUNT
	.align		4
        /*005c*/ 	.byte	0x03, 0x1b
        /*005e*/ 	.short	0x00ff


	//----- nvinfo : EIATTR_EXIT_INSTR_OFFSETS
	.align		4
        /*0060*/ 	.byte	0x04, 0x1c
        /*0062*/ 	.short	(.L_21 - .L_20)


	//   ....[0]....
.L_20:
        /*0064*/ 	.word	0x000005d0


	//----- nvinfo : EIATTR_REQNTID
	.align		4
.L_21:
        /*0068*/ 	.byte	0x04, 0x10
        /*006a*/ 	.short	(.L_23 - .L_22)
.L_22:
        /*006c*/ 	.word	0x00000080
        /*0070*/ 	.word	0x00000001
        /*0074*/ 	.word	0x00000001


	//----- nvinfo : EIATTR_CBANK_PARAM_SIZE
	.align		4
.L_23:
        /*0078*/ 	.byte	0x03, 0x19
        /*007a*/ 	.short	0x0020


	//----- nvinfo : EIATTR_PARAM_CBANK
	.align		4
        /*007c*/ 	.byte	0x04, 0x0a
        /*007e*/ 	.short	(.L_25 - .L_24)
	.align		4
.L_24:
        /*0080*/ 	.word	index@(.nv.constant0.triton_poi_fused_convolution_2)
        /*0084*/ 	.short	0x0210
        /*0086*/ 	.short	0x0020


	//----- nvinfo : EIATTR_SW_WAR
	.align		4
.L_25:
        /*0088*/ 	.byte	0x04, 0x36
        /*008a*/ 	.short	(.L_27 - .L_26)
.L_26:
        /*008c*/ 	.word	0x00000008
.L_27:


//--------------------- .nv.callgraph             --------------------------
	.section	.nv.callgraph,"",@"SHT_CUDA_CALLGRAPH"
	.align	4
	.sectionentsize	8
	.align		4
        /*0000*/ 	.word	0x00000000
	.align		4
        /*0004*/ 	.word	0xffffffff
	.align		4
        /*0008*/ 	.word	0x00000000
	.align		4
        /*000c*/ 	.word	0xfffffffe
	.align		4
        /*0010*/ 	.word	0x00000000
	.align		4
        /*0014*/ 	.word	0xfffffffd
	.align		4
        /*0018*/ 	.word	0x00000000
	.align		4
        /*001c*/ 	.word	0xfffffffc


//--------------------- .text.triton_poi_fused_convolution_2 --------------------------
	.section	.text.triton_poi_fused_convolution_2,"ax",@progbits
	.sectionflags	@"SHF_BARRIERS=1"
	.align	128
        .global         triton_poi_fused_convolution_2
        .type           triton_poi_fused_convolution_2,@function
        .size           triton_poi_fused_convolution_2,(.L_x_1 - triton_poi_fused_convolution_2)
        .other          triton_poi_fused_convolution_2,@"STO_CUDA_ENTRY STV_DEFAULT"
triton_poi_fused_convolution_2:
.text.triton_poi_fused_convolution_2:
[----:B------:R-:W-:Y:S01]  /*0000*/  LDC R1, c[0x0][0x28] ;  /* 0x00000a00ff017b82 */ /* 0x000fe20000000800 */
[----:B------:R-:W1:Y:S07]  /*0010*/  S2R R2, SR_CTAID.Y ;  /* 0x0000000000027919 */ /* 0x000e6e0000002600 */
[----:B------:R-:W2:Y:S01]  /*0020*/  LDC.64 R4, c[0x0][0x218] ;  /* 0x00008600ff047b82 */ /* 0x000ea20000000a00 */
[----:B------:R-:W-:Y:S01]  /*0030*/  ULDC.64 UR6, c[0x0][0x208] ;  /* 0x0000820000067ab9 */ /* 0x000fe20000000a00 */
[----:B------:R-:W3:Y:S01]  /*0040*/  S2R R16, SR_TID.X ;  /* 0x0000000000107919 */ /* 0x000ee20000002100 */
[----:B------:R-:W4:Y:S05]  /*0050*/  S2R R8, SR_CTAID.X ;  /* 0x0000000000087919 */ /* 0x000f2a0000002500 */
[----:B------:R-:W5:Y:S01]  /*0060*/  LDC.64 R12, c[0x0][0x210] ;  /* 0x00008400ff0c7b82 */ /* 0x000f620000000a00 */
[----:B-1----:R-:W-:Y:S01]  /*0070*/  IMAD.SHL.U32 R0, R2, 0x20, RZ ;  /* 0x0000002002007824 */ /* 0x002fe200078e00ff */
[----:B------:R-:W-:Y:S01]  /*0080*/  SHF.R.S32.HI R3, RZ, 0x1a, R2 ;  /* 0x0000001aff037819 */ /* 0x000fe20000011402 */
[----:B---3--:R-:W-:-:S03]  /*0090*/  IMAD.SHL.U32 R17, R16, 0x4, RZ ;  /* 0x0000000410117824 */ /* 0x008fc600078e00ff */
[----:B------:R-:W-:Y:S02]  /*00a0*/  SGXT R3, R3, 0x1 ;  /* 0x000000010303781a */ /* 0x000fe40000000200 */
[----:B------:R-:W-:Y:S02]  /*00b0*/  SHF.R.U32.HI R9, RZ, 0x3, R16 ;  /* 0x00000003ff097819 */ /* 0x000fe40000011610 */
[----:B------:R-:W-:-:S04]  /*00c0*/  LOP3.LUT R2, R0, 0x1c, R17, 0xf8, !PT ;  /* 0x0000001c00027812 */ /* 0x000fc800078ef811 */
[----:B------:R-:W-:-:S04]  /*00d0*/  LEA.HI R3, R3, R2, RZ, 0x8 ;  /* 0x0000000203037211 */ /* 0x000fc800078f40ff */
[C---:B------:R-:W-:Y:S01]  /*00e0*/  LOP3.LUT R7, R3.reuse, 0xffffff00, RZ, 0xc0, !PT ;  /* 0xffffff0003077812 */ /* 0x040fe200078ec0ff */
[----:B------:R-:W-:Y:S01]  /*00f0*/  IMAD.SHL.U32 R6, R3, 0x1000, RZ ;  /* 0x0000100003067824 */ /* 0x000fe200078e00ff */
[----:B------:R-:W-:-:S03]  /*0100*/  SGXT.U32 R3, R9, 0x4 ;  /* 0x000000040903781a */ /* 0x000fc60000000000 */
[----:B------:R-:W-:Y:S02]  /*0110*/  IMAD.IADD R7, R2, 0x1, -R7 ;  /* 0x0000000102077824 */ /* 0x000fe400078e0a07 */
[----:B----4-:R-:W-:Y:S01]  /*0120*/  IMAD.SHL.U32 R2, R8, 0x20, RZ ;  /* 0x0000002008027824 */ /* 0x010fe200078e00ff */
[----:B------:R-:W-:Y:S01]  /*0130*/  LOP3.LUT R8, R6, 0xfff00000, RZ, 0xc0, !PT ;  /* 0xfff0000006087812 */ /* 0x000fe200078ec0ff */
[----:B--2---:R-:W-:-:S03]  /*0140*/  IMAD.WIDE R4, R7, 0x4, R4 ;  /* 0x0000000407047825 */ /* 0x004fc600078e0204 */
[----:B------:R-:W-:Y:S01]  /*0150*/  LOP3.LUT R6, R2, R3, RZ, 0xfc, !PT ;  /* 0x0000000302067212 */ /* 0x000fe200078efcff */
[----:B------:R-:W-:-:S05]  /*0160*/  IMAD.IADD R11, R7, 0x1, R8 ;  /* 0x00000001070b7824 */ /* 0x000fca00078e0208 */
[----:B------:R-:W-:Y:S02]  /*0170*/  LEA R9, R6, R11, 0x8 ;  /* 0x0000000b06097211 */ /* 0x000fe400078e40ff */
[----:B------:R-:W-:-:S03]  /*0180*/  LOP3.LUT R6, R2, 0x10, R3, 0xfe, !PT ;  /* 0x0000001002067812 */ /* 0x000fc600078efe03 */
[----:B-----5:R-:W-:-:S04]  /*0190*/  IMAD.WIDE R8, R9, 0x4, R12 ;  /* 0x0000000409087825 */ /* 0x020fc800078e020c */
[----:B------:R-:W-:Y:S02]  /*01a0*/  IMAD R15, R6, 0x100, R11 ;  /* 0x00000100060f7824 */ /* 0x000fe400078e020b */
[----:B------:R-:W2:Y:S02]  /*01b0*/  LDG.E.EL.128 R4, desc[UR6][R4.64] ;  /* 0x0000000604047981 */ /* 0x000ea4000c2e1d00 */
[----:B------:R-:W-:Y:S02]  /*01c0*/  IMAD.WIDE R12, R15, 0x4, R12 ;  /* 0x000000040f0c7825 */ /* 0x000fe400078e020c */
[----:B------:R-:W2:Y:S04]  /*01d0*/  LDG.E.EL.128 R8, desc[UR6][R8.64] ;  /* 0x0000000608087981 */ /* 0x000ea8000c2e1d00 */
[----:B------:R-:W3:Y:S01]  /*01e0*/  LDG.E.EL.128 R12, desc[UR6][R12.64] ;  /* 0x000000060c0c7981 */ /* 0x000ee2000c2e1d00 */
[----:B------:R-:W1:Y:S01]  /*01f0*/  S2UR UR5, SR_CgaCtaId ;  /* 0x00000000000579c3 */ /* 0x000e620000008800 */
[----:B------:R-:W-:Y:S01]  /*0200*/  IMAD.SHL.U32 R18, R16, 0x80, RZ ;  /* 0x0000008010127824 */ /* 0x000fe200078e00ff */
[----:B------:R-:W-:Y:S01]  /*0210*/  UMOV UR4, 0x400 ;  /* 0x0000040000047882 */ /* 0x000fe20000000000 */
[----:B------:R-:W-:-:S03]  /*0220*/  SHF.R.U32.HI R16, RZ, 0x1, R16 ;  /* 0x00000001ff107819 */ /* 0x000fc60000011610 */
[----:B------:R-:W-:Y:S02]  /*0230*/  LOP3.LUT R18, R18, 0x380, RZ, 0xc0, !PT ;  /* 0x0000038012127812 */ /* 0x000fe400078ec0ff */
[----:B------:R-:W-:Y:S02]  /*0240*/  LOP3.LUT R23, R16, 0x3c, RZ, 0xc0, !PT ;  /* 0x0000003c10177812 */ /* 0x000fe400078ec0ff */
[C---:B------:R-:W-:Y:S02]  /*0250*/  LOP3.LUT R22, R18.reuse, R3, RZ, 0xfc, !PT ;  /* 0x0000000312167212 */ /* 0x040fe400078efcff */
[C---:B------:R-:W-:Y:S02]  /*0260*/  LOP3.LUT R19, R18.reuse, 0x20, RZ, 0xfc, !PT ;  /* 0x0000002012137812 */ /* 0x040fe400078efcff */
[----:B------:R-:W-:Y:S02]  /*0270*/  LOP3.LUT R20, R18, 0x40, RZ, 0xfc, !PT ;  /* 0x0000004012147812 */ /* 0x000fe400078efcff */
[----:B------:R-:W-:-:S02]  /*0280*/  LOP3.LUT R16, R17, 0x1fc, RZ, 0xc0, !PT ;  /* 0x000001fc11107812 */ /* 0x000fc400078ec0ff */
[----:B------:R-:W-:Y:S02]  /*0290*/  LOP3.LUT R17, R2, 0x1c, R17, 0xf8, !PT ;  /* 0x0000001c02117812 */ /* 0x000fe400078ef811 */
[----:B------:R-:W-:Y:S02]  /*02a0*/  LOP3.LUT R24, R16, 0x200, RZ, 0xfc, !PT ;  /* 0x0000020010187812 */ /* 0x000fe400078efcff */
[----:B------:R-:W-:Y:S01]  /*02b0*/  LOP3.LUT R2, R0, R3, RZ, 0xfc, !PT ;  /* 0x0000000300027212 */ /* 0x000fe200078efcff */
[----:B-1----:R-:W-:Y:S01]  /*02c0*/  UPRMT UR4, UR5, 0x654, UR4 ;  /* 0x0000065405047896 */ /* 0x002fe20008000004 */
[----:B------:R-:W-:Y:S02]  /*02d0*/  SHF.R.U32.HI R24, RZ, 0x3, R24 ;  /* 0x00000003ff187819 */ /* 0x000fe40000011618 */
[----:B------:R-:W-:Y:S01]  /*02e0*/  LOP3.LUT R0, R0, 0x10, R3, 0xfe, !PT ;  /* 0x0000001000007812 */ /* 0x000fe200078efe03 */
[--C-:B------:R-:W-:Y:S01]  /*02f0*/  IMAD R3, R2, 0x1000, R17.reuse ;  /* 0x0000100002037824 */ /* 0x100fe200078e0211 */
[----:B------:R-:W-:Y:S01]  /*0300*/  LOP3.LUT R24, R24, 0x7c, RZ, 0xc0, !PT ;  /* 0x0000007c18187812 */ /* 0x000fe200078ec0ff */
[----:B------:R-:W-:Y:S01]  /*0310*/  VIADD R23, R23, UR4 ;  /* 0x0000000417177c36 */ /* 0x000fe20008000000 */
[----:B------:R-:W-:Y:S01]  /*0320*/  LEA.HI R21, R18, UR4, RZ, 0x1d ;  /* 0x0000000412157c11 */ /* 0x000fe2000f8fe8ff */
[----:B------:R-:W-:Y:S01]  /*0330*/  IMAD R17, R0, 0x1000, R17 ;  /* 0x0000100000117824 */ /* 0x000fe200078e0211 */
[----:B------:R-:W-:-:S02]  /*0340*/  LOP3.LUT R18, R18, 0x60, RZ, 0xfc, !PT ;  /* 0x0000006012127812 */ /* 0x000fc400078efcff */
[----:B------:R-:W-:Y:S01]  /*0350*/  LEA.HI R19, R19, UR4, RZ, 0x1d ;  /* 0x0000000413137c11 */ /* 0x000fe2000f8fe8ff */
[----:B------:R-:W-:Y:S01]  /*0360*/  IMAD R21, R22, 0x4, R21 ;  /* 0x0000000416157824 */ /* 0x000fe200078e0215 */
[----:B------:R-:W-:Y:S02]  /*0370*/  LEA.HI R25, R20, UR4, RZ, 0x1d ;  /* 0x0000000414197c11 */ /* 0x000fe4000f8fe8ff */
[----:B------:R-:W-:Y:S01]  /*0380*/  LEA.HI R27, R18, UR4, RZ, 0x1d ;  /* 0x00000004121b7c11 */ /* 0x000fe2000f8fe8ff */
[----:B------:R-:W-:Y:S01]  /*0390*/  IMAD R18, R16, 0x4, R23 ;  /* 0x0000000410127824 */ /* 0x000fe200078e0217 */
[C---:B------:R-:W-:Y:S01]  /*03a0*/  LEA R20, R22.reuse, R19, 0x2 ;  /* 0x0000001316147211 */ /* 0x040fe200078e10ff */
[C---:B------:R-:W-:Y:S02]  /*03b0*/  IMAD R19, R22.reuse, 0x4, R25 ;  /* 0x0000000416137824 */ /* 0x040fe400078e0219 */
[----:B------:R-:W-:Y:S02]  /*03c0*/  IMAD R22, R22, 0x4, R27 ;  /* 0x0000000416167824 */ /* 0x000fe400078e021b */
[----:B------:R-:W-:-:S05]  /*03d0*/  VIADD R23, R24, UR4 ;  /* 0x0000000418177c36 */ /* 0x000fca0008000000 */
[----:B------:R-:W-:Y:S01]  /*03e0*/  LEA R16, R16, R23, 0x2 ;  /* 0x0000001710107211 */ /* 0x000fe200078e10ff */
[----:B--2---:R-:W-:Y:S01]  /*03f0*/  FADD R8, R8, R4 ;  /* 0x0000000408087221 */ /* 0x004fe20000000000 */
[----:B------:R-:W-:Y:S01]  /*0400*/  FADD R9, R9, R5 ;  /* 0x0000000509097221 */ /* 0x000fe20000000000 */
[----:B------:R-:W-:Y:S01]  /*0410*/  FADD R10, R10, R6 ;  /* 0x000000060a0a7221 */ /* 0x000fe20000000000 */
[----:B------:R-:W-:Y:S01]  /*0420*/  FADD R11, R11, R7 ;  /* 0x000000070b0b7221 */ /* 0x000fe20000000000 */
[----:B---3--:R-:W-:Y:S01]  /*0430*/  FADD R12, R12, R4 ;  /* 0x000000040c0c7221 */ /* 0x008fe20000000000 */
[----:B------:R-:W-:Y:S01]  /*0440*/  STS [R21], R8 ;  /* 0x0000000815007388 */ /* 0x000fe20000000800 */
[----:B------:R-:W-:Y:S01]  /*0450*/  FADD R13, R13, R5 ;  /* 0x000000050d0d7221 */ /* 0x000fe20000000000 */
[----:B------:R-:W-:Y:S01]  /*0460*/  FADD R14, R14, R6 ;  /* 0x000000060e0e7221 */ /* 0x000fe20000000000 */
[----:B------:R-:W-:Y:S01]  /*0470*/  FADD R15, R15, R7 ;  /* 0x000000070f0f7221 */ /* 0x000fe20000000000 */
[----:B------:R-:W-:Y:S04]  /*0480*/  STS [R20+0x80], R9 ;  /* 0x0000800914007388 */ /* 0x000fe80000000800 */
[----:B------:R-:W-:Y:S04]  /*0490*/  STS [R19+0x100], R10 ;  /* 0x0001000a13007388 */ /* 0x000fe80000000800 */
[----:B------:R-:W-:Y:S04]  /*04a0*/  STS [R22+0x180], R11 ;  /* 0x0001800b16007388 */ /* 0x000fe80000000800 */
[----:B------:R-:W-:Y:S04]  /*04b0*/  STS [R21+0x40], R12 ;  /* 0x0000400c15007388 */ /* 0x000fe80000000800 */
[----:B------:R1:W-:Y:S04]  /*04c0*/  STS [R20+0xc0], R13 ;  /* 0x0000c00d14007388 */ /* 0x0003e80000000800 */
[----:B------:R-:W-:Y:S04]  /*04d0*/  STS [R19+0x140], R14 ;  /* 0x0001400e13007388 */ /* 0x000fe80000000800 */
[----:B------:R-:W-:Y:S01]  /*04e0*/  STS [R22+0x1c0], R15 ;  /* 0x0001c00f16007388 */ /* 0x000fe20000000800 */
[----:B-1----:R-:W1:Y:S08]  /*04f0*/  LDC.64 R12, c[0x0][0x220] ;  /* 0x00008800ff0c7b82 */ /* 0x002e700000000a00 */
[----:B------:R-:W-:Y:S01]  /*0500*/  BAR.SYNC.DEFER_BLOCKING 0x0 ;  /* 0x0000000000007b1d */ /* 0x000fe20000010000 */
[----:B-1----:R-:W-:-:S05]  /*0510*/  IMAD.WIDE R2, R3, 0x4, R12 ;  /* 0x0000000403027825 */ /* 0x002fca00078e020c */
[----:B------:R-:W-:Y:S01]  /*0520*/  LDS R4, [R18] ;  /* 0x0000000012047984 */ /* 0x000fe20000000800 */
[----:B------:R-:W-:-:S03]  /*0530*/  IMAD.WIDE R12, R17, 0x4, R12 ;  /* 0x00000004110c7825 */ /* 0x000fc600078e020c */
[----:B------:R-:W-:Y:S04]  /*0540*/  LDS R5, [R18+0x4] ;  /* 0x0000040012057984 */ /* 0x000fe80000000800 */
[----:B------:R-:W-:Y:S04]  /*0550*/  LDS R6, [R18+0x8] ;  /* 0x0000080012067984 */ /* 0x000fe80000000800 */
[----:B------:R-:W1:Y:S04]  /*0560*/  LDS R7, [R18+0xc] ;  /* 0x00000c0012077984 */ /* 0x000e680000000800 */
[----:B------:R-:W-:Y:S04]  /*0570*/  LDS R8, [R16+0x800] ;  /* 0x0008000010087984 */ /* 0x000fe80000000800 */
[----:B------:R-:W-:Y:S04]  /*0580*/  LDS R9, [R16+0x804] ;  /* 0x0008040010097984 */ /* 0x000fe80000000800 */
[----:B------:R-:W-:Y:S04]  /*0590*/  LDS R10, [R16+0x808] ;  /* 0x00080800100a7984 */ /* 0x000fe80000000800 */
[----:B------:R-:W2:Y:S04]  /*05a0*/  LDS R11, [R16+0x80c] ;  /* 0x00080c00100b7984 */ /* 0x000ea80000000800 */
[----:B-1----:R-:W-:Y:S04]  /*05b0*/  STG.E.128 desc[UR6][R2.64], R4 ;  /* 0x0000000402007986 */ /* 0x002fe8000c101d06 */
[----:B--2---:R-:W-:Y:S01]  /*05c0*/  STG.E.128 desc[UR6][R12.64], R8 ;  /* 0x000000080c007986 */ /* 0x004fe2000c101d06 */
[----:B------:R-:W-:Y:S05]  /*05d0*/  EXIT ;  /* 0x000000000000794d */ /* 0x000fea0003800000 */
.L_x_0:
[----:B------:R-:W-:-:S00]  /*05e0*/  BRA `(.L_x_0) ;  /* 0xfffffffc00fc7947 */ /* 0x000fc0000383ffff */
[----:B------:R-:W-:-:S00]  /*05f0*/  NOP ;  /* 0x0000000000007918 */ /* 0x000fc00000000000 */
        /* <DEDUP_REMOVED lines=8> */
.L_x_1:


//--------------------- .nv.shared.triton_poi_fused_convolution_2 --------------------------
	.section	.nv.shared.triton_poi_fused_convolution_2,"aw",@nobits
	.sectionflags	@""
	.align	16
	.zero		1024


//--------------------- .nv.constant0.triton_poi_fused_convolution_2 --------------------------
	.section	.nv.constant0.triton_poi_fused_convolution_2,"a",@progbits
	.sectionflags	@""
	.align	4
.nv.constant0.triton_poi_fused_convolution_2:
	.zero		560
